//
// Generated by NVIDIA NVVM Compiler
//
// Compiler Build ID: CL-36424714
// Cuda compilation tools, release 13.0, V13.0.88
// Based on NVVM 20.0.0
//

.version 9.0
.target sm_100
.address_size 64

	// .globl	_Z7matMultiiifPfS_fS_

.visible .entry _Z7matMultiiifPfS_fS_(
	.param .u32 _Z7matMultiiifPfS_fS__param_0,
	.param .u32 _Z7matMultiiifPfS_fS__param_1,
	.param .u32 _Z7matMultiiifPfS_fS__param_2,
	.param .f32 _Z7matMultiiifPfS_fS__param_3,
	.param .u64 .ptr .align 1 _Z7matMultiiifPfS_fS__param_4,
	.param .u64 .ptr .align 1 _Z7matMultiiifPfS_fS__param_5,
	.param .f32 _Z7matMultiiifPfS_fS__param_6,
	.param .u64 .ptr .align 1 _Z7matMultiiifPfS_fS__param_7
)
{
	.reg .pred 	%p<13>;
	.reg .b32 	%r<41>;
	.reg .b32 	%f<73>;
	.reg .b64 	%rd<53>;

	ld.param.u32 	%r20, [_Z7matMultiiifPfS_fS__param_0];
	ld.param.u32 	%r18, [_Z7matMultiiifPfS_fS__param_1];
	ld.param.u32 	%r19, [_Z7matMultiiifPfS_fS__param_2];
	ld.param.f32 	%f13, [_Z7matMultiiifPfS_fS__param_3];
	ld.param.u64 	%rd7, [_Z7matMultiiifPfS_fS__param_4];
	ld.param.u64 	%rd8, [_Z7matMultiiifPfS_fS__param_5];
	ld.param.f32 	%f14, [_Z7matMultiiifPfS_fS__param_6];
	ld.param.u64 	%rd6, [_Z7matMultiiifPfS_fS__param_7];
	cvta.to.global.u64 	%rd1, %rd8;
	cvta.to.global.u64 	%rd2, %rd7;
	mov.u32 	%r21, %ctaid.y;
	mov.u32 	%r22, %ntid.y;
	mov.u32 	%r23, %tid.y;
	mad.lo.s32 	%r1, %r21, %r22, %r23;
	mov.u32 	%r24, %ctaid.x;
	mov.u32 	%r25, %ntid.x;
	mov.u32 	%r26, %tid.x;
	mad.lo.s32 	%r2, %r24, %r25, %r26;
	setp.ge.s32 	%p1, %r1, %r20;
	setp.ge.s32 	%p2, %r2, %r18;
	or.pred  	%p3, %p1, %p2;
	@%p3 bra 	$L__BB0_14;
	setp.lt.s32 	%p4, %r19, 1;
	mov.f32 	%f72, 0f00000000;
	@%p4 bra 	$L__BB0_13;
	mul.lo.s32 	%r3, %r19, %r1;
	and.b32  	%r4, %r19, 7;
	setp.lt.u32 	%p5, %r19, 8;
	mov.f32 	%f72, 0f00000000;
	mov.b32 	%r39, 0;
	@%p5 bra 	$L__BB0_5;
	and.b32  	%r39, %r19, 2147483640;
	neg.s32 	%r37, %r39;
	shl.b32 	%r7, %r18, 3;
	mul.wide.u32 	%rd9, %r3, 4;
	add.s64 	%rd10, %rd9, %rd2;
	add.s64 	%rd52, %rd10, 16;
	mov.f32 	%f72, 0f00000000;
	mul.wide.s32 	%rd13, %r18, 4;
	mov.u32 	%r36, %r2;
$L__BB0_4:
	.pragma "nounroll";
	ld.global.f32 	%f19, [%rd52+-16];
	mul.wide.s32 	%rd11, %r36, 4;
	add.s64 	%rd12, %rd1, %rd11;
	ld.global.f32 	%f20, [%rd12];
	fma.rn.f32 	%f21, %f19, %f20, %f72;
	ld.global.f32 	%f22, [%rd52+-12];
	add.s64 	%rd14, %rd12, %rd13;
	ld.global.f32 	%f23, [%rd14];
	fma.rn.f32 	%f24, %f22, %f23, %f21;
	ld.global.f32 	%f25, [%rd52+-8];
	add.s64 	%rd15, %rd14, %rd13;
	ld.global.f32 	%f26, [%rd15];
	fma.rn.f32 	%f27, %f25, %f26, %f24;
	ld.global.f32 	%f28, [%rd52+-4];
	add.s64 	%rd16, %rd15, %rd13;
	ld.global.f32 	%f29, [%rd16];
	fma.rn.f32 	%f30, %f28, %f29, %f27;
	ld.global.f32 	%f31, [%rd52];
	add.s64 	%rd17, %rd16, %rd13;
	ld.global.f32 	%f32, [%rd17];
	fma.rn.f32 	%f33, %f31, %f32, %f30;
	ld.global.f32 	%f34, [%rd52+4];
	add.s64 	%rd18, %rd17, %rd13;
	ld.global.f32 	%f35, [%rd18];
	fma.rn.f32 	%f36, %f34, %f35, %f33;
	ld.global.f32 	%f37, [%rd52+8];
	add.s64 	%rd19, %rd18, %rd13;
	ld.global.f32 	%f38, [%rd19];
	fma.rn.f32 	%f39, %f37, %f38, %f36;
	ld.global.f32 	%f40, [%rd52+12];
	add.s64 	%rd20, %rd19, %rd13;
	ld.global.f32 	%f41, [%rd20];
	fma.rn.f32 	%f72, %f40, %f41, %f39;
	add.s32 	%r37, %r37, 8;
	add.s32 	%r36, %r36, %r7;
	add.s64 	%rd52, %rd52, 32;
	setp.ne.s32 	%p6, %r37, 0;
	@%p6 bra 	$L__BB0_4;
$L__BB0_5:
	setp.eq.s32 	%p7, %r4, 0;
	@%p7 bra 	$L__BB0_13;
	and.b32  	%r13, %r19, 3;
	setp.lt.u32 	%p8, %r4, 4;
	@%p8 bra 	$L__BB0_8;
	add.s32 	%r28, %r39, %r3;
	mul.wide.u32 	%rd21, %r28, 4;
	add.s64 	%rd22, %rd2, %rd21;
	ld.global.f32 	%f43, [%rd22];
	mad.lo.s32 	%r29, %r39, %r18, %r2;
	mul.wide.s32 	%rd23, %r29, 4;
	add.s64 	%rd24, %rd1, %rd23;
	ld.global.f32 	%f44, [%rd24];
	fma.rn.f32 	%f45, %f43, %f44, %f72;
	cvt.u64.u32 	%rd25, %r3;
	cvt.u64.u32 	%rd26, %r39;
	add.s64 	%rd27, %rd26, %rd25;
	shl.b64 	%rd28, %rd27, 2;
	add.s64 	%rd29, %rd2, %rd28;
	ld.global.f32 	%f46, [%rd29+4];
	mul.wide.s32 	%rd30, %r18, 4;
	add.s64 	%rd31, %rd24, %rd30;
	ld.global.f32 	%f47, [%rd31];
	fma.rn.f32 	%f48, %f46, %f47, %f45;
	ld.global.f32 	%f49, [%rd29+8];
	add.s64 	%rd32, %rd31, %rd30;
	ld.global.f32 	%f50, [%rd32];
	fma.rn.f32 	%f51, %f49, %f50, %f48;
	ld.global.f32 	%f52, [%rd29+12];
	add.s64 	%rd33, %rd32, %rd30;
	ld.global.f32 	%f53, [%rd33];
	fma.rn.f32 	%f72, %f52, %f53, %f51;
	add.s32 	%r39, %r39, 4;
$L__BB0_8:
	setp.eq.s32 	%p9, %r13, 0;
	@%p9 bra 	$L__BB0_13;
	setp.eq.s32 	%p10, %r13, 1;
	@%p10 bra 	$L__BB0_11;
	add.s32 	%r30, %r39, %r3;
	mul.wide.u32 	%rd34, %r30, 4;
	add.s64 	%rd35, %rd2, %rd34;
	ld.global.f32 	%f55, [%rd35];
	mad.lo.s32 	%r31, %r39, %r18, %r2;
	mul.wide.s32 	%rd36, %r31, 4;
	add.s64 	%rd37, %rd1, %rd36;
	ld.global.f32 	%f56, [%rd37];
	fma.rn.f32 	%f57, %f55, %f56, %f72;
	cvt.u64.u32 	%rd38, %r3;
	cvt.u64.u32 	%rd39, %r39;
	add.s64 	%rd40, %rd39, %rd38;
	shl.b64 	%rd41, %rd40, 2;
	add.s64 	%rd42, %rd2, %rd41;
	ld.global.f32 	%f58, [%rd42+4];
	mul.wide.s32 	%rd43, %r18, 4;
	add.s64 	%rd44, %rd37, %rd43;
	ld.global.f32 	%f59, [%rd44];
	fma.rn.f32 	%f72, %f58, %f59, %f57;
	add.s32 	%r39, %r39, 2;
$L__BB0_11:
	and.b32  	%r32, %r19, 1;
	setp.eq.b32 	%p11, %r32, 1;
	not.pred 	%p12, %p11;
	@%p12 bra 	$L__BB0_13;
	add.s32 	%r33, %r39, %r3;
	mul.wide.u32 	%rd45, %r33, 4;
	add.s64 	%rd46, %rd2, %rd45;
	ld.global.f32 	%f60, [%rd46];
	mad.lo.s32 	%r34, %r39, %r18, %r2;
	mul.wide.s32 	%rd47, %r34, 4;
	add.s64 	%rd48, %rd1, %rd47;
	ld.global.f32 	%f61, [%rd48];
	fma.rn.f32 	%f72, %f60, %f61, %f72;
$L__BB0_13:
	mad.lo.s32 	%r35, %r18, %r1, %r2;
	cvta.to.global.u64 	%rd49, %rd6;
	mul.wide.s32 	%rd50, %r35, 4;
	add.s64 	%rd51, %rd49, %rd50;
	ld.global.f32 	%f62, [%rd51];
	mul.f32 	%f63, %f14, %f62;
	fma.rn.f32 	%f64, %f13, %f72, %f63;
	st.global.f32 	[%rd51], %f64;
$L__BB0_14:
	ret;

}


// ===== COMPILED SASS (sm_100) =====

	.target	sm_100

	.elftype	@"ET_EXEC"


//--------------------- .note.nv.tkinfo           --------------------------
	.section	.note.nv.tkinfo,"",@"SHT_NOTE"
	.sectionflags	@"SHF_NOTE_NV_TKINFO"
	.tkinfo
        /*0018*/ 	.word	0x00000002
        /*0030*/ 	.string	""
        /*0030*/ 	.string	"ptxas"
        /*0030*/ 	.string	"Cuda compilation tools, release 13.0, V13.0.88"
        /*0030*/ 	.string	"Build cuda_13.0.r13.0/compiler.36424714_0"
        /*0030*/ 	.string	"-arch sm_100 -m 64 "



//--------------------- .note.nv.cuinfo           --------------------------
	.section	.note.nv.cuinfo,"",@"SHT_NOTE"
	.sectionflags	@"SHF_NOTE_NV_CUINFO"
        /*0018*/ 	.short	0x0002
        /*001a*/ 	.short	0x0064
        /*001c*/ 	.short	0x0082
	.zero		2


//--------------------- .nv.info                  --------------------------
	.section	.nv.info,"",@"SHT_CUDA_INFO"
	.align	4


	//----- nvinfo : EIATTR_REGCOUNT
	.align		4
        /*0000*/ 	.byte	0x04, 0x2f
        /*0002*/ 	.short	(.L_1 - .L_0)
	.align		4
.L_0:
        /*0004*/ 	.word	index@(_Z7matMultiiifPfS_fS_)
        /*0008*/ 	.word	0x00000020


	//----- nvinfo : EIATTR_FRAME_SIZE
	.align		4
.L_1:
        /*000c*/ 	.byte	0x04, 0x11
        /*000e*/ 	.short	(.L_3 - .L_2)
	.align		4
.L_2:
        /*0010*/ 	.word	index@(_Z7matMultiiifPfS_fS_)
        /*0014*/ 	.word	0x00000000


	//----- nvinfo : EIATTR_MIN_STACK_SIZE
	.align		4
.L_3:
        /*0018*/ 	.byte	0x04, 0x12
        /*001a*/ 	.short	(.L_5 - .L_4)
	.align		4
.L_4:
        /*001c*/ 	.word	index@(_Z7matMultiiifPfS_fS_)
        /*0020*/ 	.word	0x00000000
.L_5:


//--------------------- .nv.compat                --------------------------
	.section	.nv.compat,"",@"SHT_CUDA_COMPAT_INFO"
	.align	4
        /*0000*/ 	.byte	0x02, 0x09, 0x00, 0x00, 0x02, 0x02, 0x01, 0x00, 0x02, 0x05, 0x05, 0x00, 0x03, 0x07, 0x01, 0x01
        /*0010*/ 	.byte	0x02, 0x03, 0x00, 0x00, 0x02, 0x06, 0x01, 0x00, 0x04, 0x0b, 0x08, 0x00, 0x09, 0x00, 0x00, 0x00
        /*0020*/ 	.byte	0x00, 0x00, 0x00, 0x00


//--------------------- .nv.info._Z7matMultiiifPfS_fS_ --------------------------
	.section	.nv.info._Z7matMultiiifPfS_fS_,"",@"SHT_CUDA_INFO"
	.sectionflags	@""
	.align	4


	//----- nvinfo : EIATTR_CUDA_API_VERSION
	.align		4
        /*0000*/ 	.byte	0x04, 0x37
        /*0002*/ 	.short	(.L_7 - .L_6)
.L_6:
        /*0004*/ 	.word	0x00000082


	//----- nvinfo : EIATTR_KPARAM_INFO
	.align		4
.L_7:
        /*0008*/ 	.byte	0x04, 0x17
        /*000a*/ 	.short	(.L_9 - .L_8)
.L_8:
        /*000c*/ 	.word	0x00000000
        /*0010*/ 	.short	0x0007
        /*0012*/ 	.short	0x0028
        /*0014*/ 	.byte	0x00, 0xf5, 0x21, 0x00


	//----- nvinfo : EIATTR_KPARAM_INFO
	.align		4
.L_9:
        /*0018*/ 	.byte	0x04, 0x17
        /*001a*/ 	.short	(.L_11 - .L_10)
.L_10:
        /*001c*/ 	.word	0x00000000
        /*0020*/ 	.short	0x0006
        /*0022*/ 	.short	0x0020
        /*0024*/ 	.byte	0x00, 0xf0, 0x11, 0x00


	//----- nvinfo : EIATTR_KPARAM_INFO
	.align		4
.L_11:
        /*0028*/ 	.byte	0x04, 0x17
        /*002a*/ 	.short	(.L_13 - .L_12)
.L_12:
        /*002c*/ 	.word	0x00000000
        /*0030*/ 	.short	0x0005
        /*0032*/ 	.short	0x0018
        /*0034*/ 	.byte	0x00, 0xf5, 0x21, 0x00


	//----- nvinfo : EIATTR_KPARAM_INFO
	.align		4
.L_13:
        /*0038*/ 	.byte	0x04, 0x17
        /*003a*/ 	.short	(.L_15 - .L_14)
.L_14:
        /*003c*/ 	.word	0x00000000
        /*0040*/ 	.short	0x0004
        /*0042*/ 	.short	0x0010
        /*0044*/ 	.byte	0x00, 0xf5, 0x21, 0x00


	//----- nvinfo : EIATTR_KPARAM_INFO
	.align		4
.L_15:
        /*0048*/ 	.byte	0x04, 0x17
        /*004a*/ 	.short	(.L_17 - .L_16)
.L_16:
        /*004c*/ 	.word	0x00000000
        /*0050*/ 	.short	0x0003
        /*0052*/ 	.short	0x000c
        /*0054*/ 	.byte	0x00, 0xf0, 0x11, 0x00


	//----- nvinfo : EIATTR_KPARAM_INFO
	.align		4
.L_17:
        /*0058*/ 	.byte	0x04, 0x17
        /*005a*/ 	.short	(.L_19 - .L_18)
.L_18:
        /*005c*/ 	.word	0x00000000
        /*0060*/ 	.short	0x0002
        /*0062*/ 	.short	0x0008
        /*0064*/ 	.byte	0x00, 0xf0, 0x11, 0x00


	//----- nvinfo : EIATTR_KPARAM_INFO
	.align		4
.L_19:
        /*0068*/ 	.byte	0x04, 0x17
        /*006a*/ 	.short	(.L_21 - .L_20)
.L_20:
        /*006c*/ 	.word	0x00000000
        /*0070*/ 	.short	0x0001
        /*0072*/ 	.short	0x0004
        /*0074*/ 	.byte	0x00, 0xf0, 0x11, 0x00


	//----- nvinfo : EIATTR_KPARAM_INFO
	.align		4
.L_21:
        /*0078*/ 	.byte	0x04, 0x17
        /*007a*/ 	.short	(.L_23 - .L_22)
.L_22:
        /*007c*/ 	.word	0x00000000
        /*0080*/ 	.short	0x0000
        /*0082*/ 	.short	0x0000
        /*0084*/ 	.byte	0x00, 0xf0, 0x11, 0x00


	//----- nvinfo : EIATTR_SPARSE_MMA_MASK
	.align		4
.L_23:
        /*0088*/ 	.byte	0x03, 0x50
        /*008a*/ 	.short	0x0000


	//----- nvinfo : EIATTR_MAXREG_COUNT
	.align		4
        /*008c*/ 	.byte	0x03, 0x1b
        /*008e*/ 	.short	0x00ff


	//----- nvinfo : EIATTR_MERCURY_ISA_VERSION
	.align		4
        /*0090*/ 	.byte	0x03, 0x5f
        /*0092*/ 	.short	0x0101


	//----- nvinfo : EIATTR_VRC_CTA_INIT_COUNT
	.align		4
        /*0094*/ 	.byte	0x02, 0x4a
	.zero		1
	.zero		1


	//----- nvinfo : EIATTR_EXIT_INSTR_OFFSETS
	.align		4
        /*0098*/ 	.byte	0x04, 0x1c
        /*009a*/ 	.short	(.L_25 - .L_24)


	//   ....[0]....
.L_24:
        /*009c*/ 	.word	0x000000c0


	//   ....[1]....
        /*00a0*/ 	.word	0x00000930


	//----- nvinfo : EIATTR_CBANK_PARAM_SIZE
	.align		4
.L_25:
        /*00a4*/ 	.byte	0x03, 0x19
        /*00a6*/ 	.short	0x0030


	//----- nvinfo : EIATTR_PARAM_CBANK
	.align		4
        /*00a8*/ 	.byte	0x04, 0x0a
        /*00aa*/ 	.short	(.L_27 - .L_26)
	.align		4
.L_26:
        /*00ac*/ 	.word	index@(.nv.constant0._Z7matMultiiifPfS_fS_)
        /*00b0*/ 	.short	0x0380
        /*00b2*/ 	.short	0x0030


	//----- nvinfo : EIATTR_SW_WAR
	.align		4
.L_27:
        /*00b4*/ 	.byte	0x04, 0x36
        /*00b6*/ 	.short	(.L_29 - .L_28)
.L_28:
        /*00b8*/ 	.word	0x00000008
.L_29:


//--------------------- .nv.callgraph             --------------------------
	.section	.nv.callgraph,"",@"SHT_CUDA_CALLGRAPH"
	.align	4
	.sectionentsize	8
	.align		4
        /*0000*/ 	.word	0x00000000
	.align		4
        /*0004*/ 	.word	0xffffffff
	.align		4
        /*0008*/ 	.word	0x00000000
	.align		4
        /*000c*/ 	.word	0xfffffffe
	.align		4
        /*0010*/ 	.word	0x00000000
	.align		4
        /*0014*/ 	.word	0xfffffffd
	.align		4
        /*0018*/ 	.word	0x00000000
	.align		4
        /*001c*/ 	.word	0xfffffffc


//--------------------- .text._Z7matMultiiifPfS_fS_ --------------------------
	.section	.text._Z7matMultiiifPfS_fS_,"ax",@progbits
	.align	128
        .global         _Z7matMultiiifPfS_fS_
        .type           _Z7matMultiiifPfS_fS_,@function
        .size           _Z7matMultiiifPfS_fS_,(.L_x_5 - _Z7matMultiiifPfS_fS_)
        .other          _Z7matMultiiifPfS_fS_,@"STO_CUDA_ENTRY STV_DEFAULT"
_Z7matMultiiifPfS_fS_:
.text._Z7matMultiiifPfS_fS_:
[----:B------:R-:W-:Y:S01]  /*0000*/  LDC R1, c[0x0][0x37c] ;  /* 0x0000df00ff017b82 */ /* 0x000fe20000000800 */
[----:B------:R-:W0:Y:S07]  /*0010*/  S2R R5, SR_TID.X ;  /* 0x0000000000057919 */ /* 0x000e2e0000002100 */
[----:B------:R-:W1:Y:S01]  /*0020*/  LDC R19, c[0x0][0x364] ;  /* 0x0000d900ff137b82 */ /* 0x000e620000000800 */
[----:B------:R-:W1:Y:S07]  /*0030*/  S2R R4, SR_TID.Y ;  /* 0x0000000000047919 */ /* 0x000e6e0000002200 */
[----:B------:R-:W0:Y:S08]  /*0040*/  S2UR UR5, SR_CTAID.X ;  /* 0x00000000000579c3 */ /* 0x000e300000002500 */
[----:B------:R-:W0:Y:S08]  /*0050*/  LDC R0, c[0x0][0x360] ;  /* 0x0000d800ff007b82 */ /* 0x000e300000000800 */
[----:B------:R-:W1:Y:S08]  /*0060*/  S2UR UR4, SR_CTAID.Y ;  /* 0x00000000000479c3 */ /* 0x000e700000002600 */
[----:B------:R-:W2:Y:S01]  /*0070*/  LDC.64 R2, c[0x0][0x380] ;  /* 0x0000e000ff027b82 */ /* 0x000ea20000000a00 */
[----:B0-----:R-:W-:-:S02]  /*0080*/  IMAD R0, R0, UR5, R5 ;  /* 0x0000000500007c24 */ /* 0x001fc4000f8e0205 */
[----:B-1----:R-:W-:-:S03]  /*0090*/  IMAD R19, R19, UR4, R4 ;  /* 0x0000000413137c24 */ /* 0x002fc6000f8e0204 */
[----:B--2---:R-:W-:-:S04]  /*00a0*/  ISETP.GE.AND P0, PT, R0, R3, PT ;  /* 0x000000030000720c */ /* 0x004fc80003f06270 */
[----:B------:R-:W-:-:S13]  /*00b0*/  ISETP.GE.OR P0, PT, R19, R2, P0 ;  /* 0x000000021300720c */ /* 0x000fda0000706670 */
[----:B------:R-:W-:Y:S05]  /*00c0*/  @P0 EXIT ;  /* 0x000000000000094d */ /* 0x000fea0003800000 */
[----:B------:R-:W0:Y:S01]  /*00d0*/  LDC R2, c[0x0][0x388] ;  /* 0x0000e200ff027b82 */ /* 0x000e220000000800 */
[----:B------:R-:W1:Y:S01]  /*00e0*/  LDCU.64 UR4, c[0x0][0x358] ;  /* 0x00006b00ff0477ac */ /* 0x000e620008000a00 */
[----:B------:R-:W-:Y:S01]  /*00f0*/  HFMA2 R24, -RZ, RZ, 0, 0 ;  /* 0x00000000ff187431 */ /* 0x000fe200000001ff */
[----:B0-----:R-:W-:-:S13]  /*0100*/  ISETP.GE.AND P0, PT, R2, 0x1, PT ;  /* 0x000000010200780c */ /* 0x001fda0003f06270 */
[----:B-1----:R-:W-:Y:S05]  /*0110*/  @!P0 BRA `(.L_x_0) ;  /* 0x0000000400e08947 */ /* 0x002fea0003800000 */
[C---:B------:R-:W-:Y:S01]  /*0120*/  ISETP.GE.U32.AND P1, PT, R2.reuse, 0x8, PT ;  /* 0x000000080200780c */ /* 0x040fe20003f26070 */
[----:B------:R-:W-:Y:S01]  /*0130*/  IMAD R20, R19, R2, RZ ;  /* 0x0000000213147224 */ /* 0x000fe200078e02ff */
[----:B------:R-:W-:Y:S02]  /*0140*/  LOP3.LUT R27, R2, 0x7, RZ, 0xc0, !PT ;  /* 0x00000007021b7812 */ /* 0x000fe400078ec0ff */
[----:B------:R-:W-:Y:S02]  /*0150*/  MOV R24, RZ ;  /* 0x000000ff00187202 */ /* 0x000fe40000000f00 */
[----:B------:R-:W-:Y:S02]  /*0160*/  ISETP.NE.AND P0, PT, R27, RZ, PT ;  /* 0x000000ff1b00720c */ /* 0x000fe40003f05270 */
[----:B------:R-:W-:-:S05]  /*0170*/  MOV R21, RZ ;  /* 0x000000ff00157202 */ /* 0x000fca0000000f00 */
[----:B------:R-:W-:Y:S06]  /*0180*/  @!P1 BRA `(.L_x_1) ;  /* 0x0000000000c49947 */ /* 0x000fec0003800000 */
[----:B------:R-:W0:Y:S01]  /*0190*/  LDC.64 R4, c[0x0][0x390] ;  /* 0x0000e400ff047b82 */ /* 0x000e220000000a00 */
[----:B------:R-:W-:Y:S02]  /*01a0*/  LOP3.LUT R21, R2, 0x7ffffff8, RZ, 0xc0, !PT ;  /* 0x7ffffff802157812 */ /* 0x000fe400078ec0ff */
[----:B------:R-:W-:Y:S02]  /*01b0*/  MOV R24, RZ ;  /* 0x000000ff00187202 */ /* 0x000fe40000000f00 */
[----:B------:R-:W-:Y:S02]  /*01c0*/  MOV R18, R0 ;  /* 0x0000000000127202 */ /* 0x000fe40000000f00 */
[----:B------:R-:W-:Y:S01]  /*01d0*/  IADD3 R22, PT, PT, -R21, RZ, RZ ;  /* 0x000000ff15167210 */ /* 0x000fe20007ffe1ff */
[----:B0-----:R-:W-:-:S03]  /*01e0*/  IMAD.WIDE.U32 R4, R20, 0x4, R4 ;  /* 0x0000000414047825 */ /* 0x001fc600078e0004 */
[----:B------:R-:W-:-:S04]  /*01f0*/  IADD3 R6, P1, PT, R4, 0x10, RZ ;  /* 0x0000001004067810 */ /* 0x000fc80007f3e0ff */
[----:B------:R-:W-:-:S09]  /*0200*/  IADD3.X R7, PT, PT, RZ, R5, RZ, P1, !PT ;  /* 0x00000005ff077210 */ /* 0x000fd20000ffe4ff */
.L_x_2:
[----:B------:R-:W0:Y:S01]  /*0210*/  LDC.64 R16, c[0x0][0x398] ;  /* 0x0000e600ff107b82 */ /* 0x000e220000000a00 */
[----:B------:R-:W-:Y:S02]  /*0220*/  MOV R4, R6 ;  /* 0x0000000600047202 */ /* 0x000fe40000000f00 */
[----:B------:R-:W-:-:S05]  /*0230*/  MOV R5, R7 ;  /* 0x0000000700057202 */ /* 0x000fca0000000f00 */
[----:B------:R-:W2:Y:S04]  /*0240*/  LDG.E R25, desc[UR4][R4.64+-0x10] ;  /* 0xfffff00404197981 */ /* 0x000ea8000c1e1900 */
[----:B------:R-:W3:Y:S04]  /*0250*/  LDG.E R23, desc[UR4][R4.64+-0xc] ;  /* 0xfffff40404177981 */ /* 0x000ee8000c1e1900 */
[----:B------:R-:W4:Y:S04]  /*0260*/  LDG.E R29, desc[UR4][R4.64+-0x8] ;  /* 0xfffff804041d7981 */ /* 0x000f28000c1e1900 */
[----:B------:R-:W5:Y:S01]  /*0270*/  LDG.E R28, desc[UR4][R4.64+-0x4] ;  /* 0xfffffc04041c7981 */ /* 0x000f62000c1e1900 */
[----:B0-----:R-:W-:-:S05]  /*0280*/  IMAD.WIDE R16, R18, 0x4, R16 ;  /* 0x0000000412107825 */ /* 0x001fca00078e0210 */
[----:B------:R0:W2:Y:S01]  /*0290*/  LDG.E R26, desc[UR4][R16.64] ;  /* 0x00000004101a7981 */ /* 0x0000a2000c1e1900 */
[----:B------:R-:W-:-:S04]  /*02a0*/  IMAD.WIDE R14, R3, 0x4, R16 ;  /* 0x00000004030e7825 */ /* 0x000fc800078e0210 */
[C---:B------:R-:W-:Y:S02]  /*02b0*/  IMAD.WIDE R6, R3.reuse, 0x4, R14 ;  /* 0x0000000403067825 */ /* 0x040fe400078e020e */
[----:B------:R-:W3:Y:S02]  /*02c0*/  LDG.E R14, desc[UR4][R14.64] ;  /* 0x000000040e0e7981 */ /* 0x000ee4000c1e1900 */
[C---:B------:R-:W-:Y:S02]  /*02d0*/  IMAD.WIDE R10, R3.reuse, 0x4, R6 ;  /* 0x00000004030a7825 */ /* 0x040fe400078e0206 */
[----:B------:R-:W4:Y:S02]  /*02e0*/  LDG.E R6, desc[UR4][R6.64] ;  /* 0x0000000406067981 */ /* 0x000f24000c1e1900 */
[C---:B------:R-:W-:Y:S02]  /*02f0*/  IMAD.WIDE R8, R3.reuse, 0x4, R10 ;  /* 0x0000000403087825 */ /* 0x040fe400078e020a */
[----:B------:R-:W5:Y:S02]  /*0300*/  LDG.E R10, desc[UR4][R10.64] ;  /* 0x000000040a0a7981 */ /* 0x000f64000c1e1900 */
[----:B------:R-:W-:-:S02]  /*0310*/  IMAD.WIDE R12, R3, 0x4, R8 ;  /* 0x00000004030c7825 */ /* 0x000fc400078e0208 */
[----:B------:R-:W5:Y:S04]  /*0320*/  LDG.E R7, desc[UR4][R4.64] ;  /* 0x0000000404077981 */ /* 0x000f68000c1e1900 */
[----:B------:R-:W5:Y:S01]  /*0330*/  LDG.E R8, desc[UR4][R8.64] ;  /* 0x0000000408087981 */ /* 0x000f62000c1e1900 */
[----:B0-----:R-:W-:-:S03]  /*0340*/  IMAD.WIDE R16, R3, 0x4, R12 ;  /* 0x0000000403107825 */ /* 0x001fc600078e020c */
[----:B------:R-:W5:Y:S04]  /*0350*/  LDG.E R12, desc[UR4][R12.64] ;  /* 0x000000040c0c7981 */ /* 0x000f68000c1e1900 */
[----:B------:R-:W5:Y:S04]  /*0360*/  LDG.E R15, desc[UR4][R16.64] ;  /* 0x00000004100f7981 */ /* 0x000f68000c1e1900 */
[----:B------:R-:W5:Y:S04]  /*0370*/  LDG.E R9, desc[UR4][R4.64+0x4] ;  /* 0x0000040404097981 */ /* 0x000f68000c1e1900 */
[----:B------:R-:W5:Y:S01]  /*0380*/  LDG.E R11, desc[UR4][R4.64+0xc] ;  /* 0x00000c04040b7981 */ /* 0x000f62000c1e1900 */
[----:B--2---:R-:W-:Y:S01]  /*0390*/  FFMA R26, R25, R26, R24 ;  /* 0x0000001a191a7223 */ /* 0x004fe20000000018 */
[----:B------:R-:W-:-:S02]  /*03a0*/  IMAD.WIDE R24, R3, 0x4, R16 ;  /* 0x0000000403187825 */ /* 0x000fc400078e0210 */
[----:B------:R-:W2:Y:S04]  /*03b0*/  LDG.E R16, desc[UR4][R4.64+0x8] ;  /* 0x0000080404107981 */ /* 0x000ea8000c1e1900 */
[----:B------:R-:W2:Y:S01]  /*03c0*/  LDG.E R24, desc[UR4][R24.64] ;  /* 0x0000000418187981 */ /* 0x000ea2000c1e1900 */
[----:B---3--:R-:W-:Y:S01]  /*03d0*/  FFMA R14, R23, R14, R26 ;  /* 0x0000000e170e7223 */ /* 0x008fe2000000001a */
[----:B------:R-:W-:-:S03]  /*03e0*/  IADD3 R22, PT, PT, R22, 0x8, RZ ;  /* 0x0000000816167810 */ /* 0x000fc60007ffe0ff */
[----:B----4-:R-:W-:Y:S01]  /*03f0*/  FFMA R29, R29, R6, R14 ;  /* 0x000000061d1d7223 */ /* 0x010fe2000000000e */
[----:B------:R-:W-:-:S03]  /*0400*/  ISETP.NE.AND P1, PT, R22, RZ, PT ;  /* 0x000000ff1600720c */ /* 0x000fc60003f25270 */
[----:B-----5:R-:W-:Y:S01]  /*0410*/  FFMA R10, R28, R10, R29 ;  /* 0x0000000a1c0a7223 */ /* 0x020fe2000000001d */
[----:B------:R-:W-:-:S03]  /*0420*/  IADD3 R6, P2, PT, R4, 0x20, RZ ;  /* 0x0000002004067810 */ /* 0x000fc60007f5e0ff */
[----:B------:R-:W-:Y:S01]  /*0430*/  FFMA R8, R7, R8, R10 ;  /* 0x0000000807087223 */ /* 0x000fe2000000000a */
[----:B------:R-:W-:Y:S02]  /*0440*/  IADD3.X R7, PT, PT, RZ, R5, RZ, P2, !PT ;  /* 0x00000005ff077210 */ /* 0x000fe400017fe4ff */
[----:B------:R-:W-:Y:S01]  /*0450*/  LEA R18, R3, R18, 0x3 ;  /* 0x0000001203127211 */ /* 0x000fe200078e18ff */
[----:B------:R-:W-:-:S04]  /*0460*/  FFMA R9, R9, R12, R8 ;  /* 0x0000000c09097223 */ /* 0x000fc80000000008 */
[----:B--2---:R-:W-:-:S04]  /*0470*/  FFMA R16, R16, R15, R9 ;  /* 0x0000000f10107223 */ /* 0x004fc80000000009 */
[----:B------:R-:W-:Y:S01]  /*0480*/  FFMA R24, R11, R24, R16 ;  /* 0x000000180b187223 */ /* 0x000fe20000000010 */
[----:B------:R-:W-:Y:S06]  /*0490*/  @P1 BRA `(.L_x_2) ;  /* 0xfffffffc005c1947 */ /* 0x000fec000383ffff */
.L_x_1:
[----:B------:R-:W-:Y:S05]  /*04a0*/  @!P0 BRA `(.L_x_0) ;  /* 0x0000000000fc8947 */ /* 0x000fea0003800000 */
[----:B------:R-:W-:Y:S02]  /*04b0*/  ISETP.GE.U32.AND P1, PT, R27, 0x4, PT ;  /* 0x000000041b00780c */ /* 0x000fe40003f26070 */
[----:B------:R-:W-:-:S04]  /*04c0*/  LOP3.LUT R16, R2, 0x3, RZ, 0xc0, !PT ;  /* 0x0000000302107812 */ /* 0x000fc800078ec0ff */
[----:B------:R-:W-:-:S07]  /*04d0*/  ISETP.NE.AND P0, PT, R16, RZ, PT ;  /* 0x000000ff1000720c */ /* 0x000fce0003f05270 */
[----:B------:R-:W-:Y:S06]  /*04e0*/  @!P1 BRA `(.L_x_3) ;  /* 0x00000000006c9947 */ /* 0x000fec0003800000 */
[----:B------:R-:W0:Y:S01]  /*04f0*/  LDC.64 R6, c[0x0][0x398] ;  /* 0x0000e600ff067b82 */ /* 0x000e220000000a00 */
[----:B------:R-:W1:Y:S01]  /*0500*/  LDCU.64 UR6, c[0x0][0x390] ;  /* 0x00007200ff0677ac */ /* 0x000e620008000a00 */
[----:B------:R-:W-:Y:S01]  /*0510*/  IMAD R9, R21, R3, R0 ;  /* 0x0000000315097224 */ /* 0x000fe200078e0200 */
[CC--:B------:R-:W-:Y:S02]  /*0520*/  IADD3 R5, PT, PT, R20.reuse, R21.reuse, RZ ;  /* 0x0000001514057210 */ /* 0x0c0fe40007ffe0ff */
[----:B------:R-:W-:-:S03]  /*0530*/  IADD3 R10, P1, PT, R20, R21, RZ ;  /* 0x00000015140a7210 */ /* 0x000fc60007f3e0ff */
[----:B------:R-:W2:Y:S01]  /*0540*/  LDC.64 R14, c[0x0][0x390] ;  /* 0x0000e400ff0e7b82 */ /* 0x000ea20000000a00 */
[----:B0-----:R-:W-:-:S04]  /*0550*/  IMAD.WIDE R6, R9, 0x4, R6 ;  /* 0x0000000409067825 */ /* 0x001fc800078e0206 */
[----:B------:R-:W-:Y:S02]  /*0560*/  IMAD.WIDE R8, R3, 0x4, R6 ;  /* 0x0000000403087825 */ /* 0x000fe400078e0206 */
[----:B------:R-:W3:Y:S02]  /*0570*/  LDG.E R6, desc[UR4][R6.64] ;  /* 0x0000000406067981 */ /* 0x000ee4000c1e1900 */
[----:B--2---:R-:W-:Y:S01]  /*0580*/  IMAD.WIDE.U32 R14, R5, 0x4, R14 ;  /* 0x00000004050e7825 */ /* 0x004fe200078e000e */
[----:B------:R-:W-:Y:S02]  /*0590*/  IADD3.X R5, PT, PT, RZ, RZ, RZ, P1, !PT ;  /* 0x000000ffff057210 */ /* 0x000fe40000ffe4ff */
[----:B-1----:R-:W-:-:S03]  /*05a0*/  LEA R4, P1, R10, UR6, 0x2 ;  /* 0x000000060a047c11 */ /* 0x002fc6000f8210ff */
[----:B------:R-:W3:Y:S01]  /*05b0*/  LDG.E R15, desc[UR4][R14.64] ;  /* 0x000000040e0f7981 */ /* 0x000ee2000c1e1900 */
[----:B------:R-:W-:Y:S01]  /*05c0*/  LEA.HI.X R5, R10, UR7, R5, 0x2, P1 ;  /* 0x000000070a057c11 */ /* 0x000fe200088f1405 */
[C---:B------:R-:W-:Y:S02]  /*05d0*/  IMAD.WIDE R10, R3.reuse, 0x4, R8 ;  /* 0x00000004030a7825 */ /* 0x040fe400078e0208 */
[----:B------:R-:W2:Y:S04]  /*05e0*/  LDG.E R8, desc[UR4][R8.64] ;  /* 0x0000000408087981 */ /* 0x000ea8000c1e1900 */
[----:B------:R-:W2:Y:S01]  /*05f0*/  LDG.E R17, desc[UR4][R4.64+0x4] ;  /* 0x0000040404117981 */ /* 0x000ea2000c1e1900 */
[----:B------:R-:W-:-:S03]  /*0600*/  IMAD.WIDE R12, R3, 0x4, R10 ;  /* 0x00000004030c7825 */ /* 0x000fc600078e020a */
[----:B------:R-:W4:Y:S04]  /*0610*/  LDG.E R22, desc[UR4][R10.64] ;  /* 0x000000040a167981 */ /* 0x000f28000c1e1900 */
[----:B------:R-:W4:Y:S04]  /*0620*/  LDG.E R18, desc[UR4][R4.64+0x8] ;  /* 0x0000080404127981 */ /* 0x000f28000c1e1900 */
[----:B------:R-:W5:Y:S04]  /*0630*/  LDG.E R26, desc[UR4][R4.64+0xc] ;  /* 0x00000c04041a7981 */ /* 0x000f68000c1e1900 */
[----:B------:R-:W5:Y:S01]  /*0640*/  LDG.E R12, desc[UR4][R12.64] ;  /* 0x000000040c0c7981 */ /* 0x000f62000c1e1900 */
[----:B------:R-:W-:Y:S01]  /*0650*/  IADD3 R21, PT, PT, R21, 0x4, RZ ;  /* 0x0000000415157810 */ /* 0x000fe20007ffe0ff */
[----:B---3--:R-:W-:-:S04]  /*0660*/  FFMA R24, R15, R6, R24 ;  /* 0x000000060f187223 */ /* 0x008fc80000000018 */
[----:B--2---:R-:W-:-:S04]  /*0670*/  FFMA R17, R17, R8, R24 ;  /* 0x0000000811117223 */ /* 0x004fc80000000018 */
[----:B----4-:R-:W-:-:S04]  /*0680*/  FFMA R17, R18, R22, R17 ;  /* 0x0000001612117223 */ /* 0x010fc80000000011 */
[----:B-----5:R-:W-:-:S07]  /*0690*/  FFMA R24, R26, R12, R17 ;  /* 0x0000000c1a187223 */ /* 0x020fce0000000011 */
.L_x_3:
[----:B------:R-:W-:Y:S05]  /*06a0*/  @!P0 BRA `(.L_x_0) ;  /* 0x00000000007c8947 */ /* 0x000fea0003800000 */
[----:B------:R-:W-:Y:S01]  /*06b0*/  ISETP.NE.AND P1, PT, R16, 0x1, PT ;  /* 0x000000011000780c */ /* 0x000fe20003f25270 */
[----:B------:R-:W0:Y:S01]  /*06c0*/  LDC.64 R12, c[0x0][0x390] ;  /* 0x0000e400ff0c7b82 */ /* 0x000e220000000a00 */
[----:B------:R-:W-:-:S04]  /*06d0*/  LOP3.LUT R2, R2, 0x1, RZ, 0xc0, !PT ;  /* 0x0000000102027812 */ /* 0x000fc800078ec0ff */
[----:B------:R-:W-:-:S03]  /*06e0*/  ISETP.NE.U32.AND P0, PT, R2, 0x1, PT ;  /* 0x000000010200780c */ /* 0x000fc60003f05070 */
[----:B------:R-:W1:Y:S04]  /*06f0*/  LDC.64 R10, c[0x0][0x398] ;  /* 0x0000e600ff0a7b82 */ /* 0x000e680000000a00 */
[CC--:B------:R-:W-:Y:S02]  /*0700*/  @P1 IADD3 R15, PT, PT, R20.reuse, R21.reuse, RZ ;  /* 0x00000015140f1210 */ /* 0x0c0fe40007ffe0ff */
[----:B------:R-:W-:Y:S02]  /*0710*/  @P1 IADD3 R2, P2, PT, R20, R21, RZ ;  /* 0x0000001514021210 */ /* 0x000fe40007f5e0ff */
[----:B------:R-:W2:Y:S02]  /*0720*/  @P1 LDC.64 R4, c[0x0][0x390] ;  /* 0x0000e400ff041b82 */ /* 0x000ea40000000a00 */
[----:B------:R-:W-:-:S06]  /*0730*/  @P1 IADD3.X R14, PT, PT, RZ, RZ, RZ, P2, !PT ;  /* 0x000000ffff0e1210 */ /* 0x000fcc00017fe4ff */
[----:B------:R-:W3:Y:S01]  /*0740*/  LDC.64 R6, c[0x0][0x390] ;  /* 0x0000e400ff067b82 */ /* 0x000ee20000000a00 */
[----:B0-----:R-:W-:-:S04]  /*0750*/  @P1 IMAD.WIDE.U32 R12, R15, 0x4, R12 ;  /* 0x000000040f0c1825 */ /* 0x001fc800078e000c */
[C---:B------:R-:W-:Y:S01]  /*0760*/  @P1 IMAD R15, R21.reuse, R3, R0 ;  /* 0x00000003150f1224 */ /* 0x040fe200078e0200 */
[----:B------:R-:W-:Y:S01]  /*0770*/  @P1 IADD3 R21, PT, PT, R21, 0x2, RZ ;  /* 0x0000000215151810 */ /* 0x000fe20007ffe0ff */
[----:B------:R-:W4:Y:S01]  /*0780*/  @P1 LDG.E R13, desc[UR4][R12.64] ;  /* 0x000000040c0d1981 */ /* 0x000f22000c1e1900 */
[----:B------:R-:W0:Y:S01]  /*0790*/  LDC.64 R8, c[0x0][0x398] ;  /* 0x0000e600ff087b82 */ /* 0x000e220000000a00 */
[----:B-1----:R-:W-:Y:S01]  /*07a0*/  @P1 IMAD.WIDE R10, R15, 0x4, R10 ;  /* 0x000000040f0a1825 */ /* 0x002fe200078e020a */
[----:B------:R-:W-:Y:S02]  /*07b0*/  @!P0 IADD3 R17, PT, PT, R20, R21, RZ ;  /* 0x0000001514118210 */ /* 0x000fe40007ffe0ff */
[----:B--2---:R-:W-:Y:S01]  /*07c0*/  @P1 LEA R4, P2, R2, R4, 0x2 ;  /* 0x0000000402041211 */ /* 0x004fe200078410ff */
[----:B------:R-:W-:-:S03]  /*07d0*/  @!P0 IMAD R21, R21, R3, R0 ;  /* 0x0000000315158224 */ /* 0x000fc600078e0200 */
[----:B------:R-:W-:Y:S01]  /*07e0*/  @P1 LEA.HI.X R5, R2, R5, R14, 0x2, P2 ;  /* 0x0000000502051211 */ /* 0x000fe200010f140e */
[----:B------:R-:W-:Y:S01]  /*07f0*/  @P1 IMAD.WIDE R14, R3, 0x4, R10 ;  /* 0x00000004030e1825 */ /* 0x000fe200078e020a */
[----:B------:R-:W4:Y:S03]  /*0800*/  @P1 LDG.E R2, desc[UR4][R10.64] ;  /* 0x000000040a021981 */ /* 0x000f26000c1e1900 */
[----:B---3--:R-:W-:Y:S01]  /*0810*/  @!P0 IMAD.WIDE.U32 R6, R17, 0x4, R6 ;  /* 0x0000000411068825 */ /* 0x008fe200078e0006 */
[----:B------:R-:W2:Y:S04]  /*0820*/  @P1 LDG.E R5, desc[UR4][R4.64+0x4] ;  /* 0x0000040404051981 */ /* 0x000ea8000c1e1900 */
[----:B------:R-:W2:Y:S01]  /*0830*/  @P1 LDG.E R14, desc[UR4][R14.64] ;  /* 0x000000040e0e1981 */ /* 0x000ea2000c1e1900 */
[----:B0-----:R-:W-:-:S03]  /*0840*/  @!P0 IMAD.WIDE R8, R21, 0x4, R8 ;  /* 0x0000000415088825 */ /* 0x001fc600078e0208 */
[----:B------:R-:W3:Y:S04]  /*0850*/  @!P0 LDG.E R7, desc[UR4][R6.64] ;  /* 0x0000000406078981 */ /* 0x000ee8000c1e1900 */
[----:B------:R-:W3:Y:S01]  /*0860*/  @!P0 LDG.E R8, desc[UR4][R8.64] ;  /* 0x0000000408088981 */ /* 0x000ee2000c1e1900 */
[----:B----4-:R-:W-:-:S04]  /*0870*/  @P1 FFMA R2, R13, R2, R24 ;  /* 0x000000020d021223 */ /* 0x010fc80000000018 */
[----:B--2---:R-:W-:-:S04]  /*0880*/  @P1 FFMA R24, R5, R14, R2 ;  /* 0x0000000e05181223 */ /* 0x004fc80000000002 */
[----:B---3--:R-:W-:-:S07]  /*0890*/  @!P0 FFMA R24, R7, R8, R24 ;  /* 0x0000000807188223 */ /* 0x008fce0000000018 */
.L_x_0:
[----:B------:R-:W0:Y:S01]  /*08a0*/  LDC.64 R4, c[0x0][0x3a8] ;  /* 0x0000ea00ff047b82 */ /* 0x000e220000000a00 */
[----:B------:R-:W-:Y:S01]  /*08b0*/  IMAD R3, R19, R3, R0 ;  /* 0x0000000313037224 */ /* 0x000fe200078e0200 */
[----:B------:R-:W1:Y:S01]  /*08c0*/  LDCU UR6, c[0x0][0x3a0] ;  /* 0x00007400ff0677ac */ /* 0x000e620008000800 */
[----:B------:R-:W2:Y:S02]  /*08d0*/  LDCU UR7, c[0x0][0x38c] ;  /* 0x00007180ff0777ac */ /* 0x000ea40008000800 */
[----:B0-----:R-:W-:-:S05]  /*08e0*/  IMAD.WIDE R2, R3, 0x4, R4 ;  /* 0x0000000403027825 */ /* 0x001fca00078e0204 */
[----:B------:R-:W1:Y:S02]  /*08f0*/  LDG.E R0, desc[UR4][R2.64] ;  /* 0x0000000402007981 */ /* 0x000e64000c1e1900 */
[----:B-1----:R-:W-:-:S04]  /*0900*/  FMUL R5, R0, UR6 ;  /* 0x0000000600057c20 */ /* 0x002fc80008400000 */
[----:B--2---:R-:W-:-:S05]  /*0910*/  FFMA R5, R24, UR7, R5 ;  /* 0x0000000718057c23 */ /* 0x004fca0008000005 */
[----:B------:R-:W-:Y:S01]  /*0920*/  STG.E desc[UR4][R2.64], R5 ;  /* 0x0000000502007986 */ /* 0x000fe2000c101904 */
[----:B------:R-:W-:Y:S05]  /*0930*/  EXIT ;  /* 0x000000000000794d */ /* 0x000fea0003800000 */
.L_x_4:
[----:B------:R-:W-:-:S00]  /*0940*/  BRA `(.L_x_4) ;  /* 0xfffffffc00fc7947 */ /* 0x000fc0000383ffff */
[----:B------:R-:W-:-:S00]  /*0950*/  NOP ;  /* 0x0000000000007918 */ /* 0x000fc00000000000 */
        /* <DEDUP_REMOVED lines=10> */
.L_x_5:


//--------------------- .nv.shared.reserved.0     --------------------------
	.section	.nv.shared.reserved.0,"aw",@nobits
	.weak		__nv_reservedSMEM_offset_0_alias
	.size		__nv_reservedSMEM_offset_0_alias, 0, 64
	.other		__nv_reservedSMEM_offset_0_alias,@"STO_CUDA_RESERVED_SHARED STV_DEFAULT"
__nv_reservedSMEM_offset_0_alias:
	.zero		0
	.zero		64


//--------------------- .nv.constant0._Z7matMultiiifPfS_fS_ --------------------------
	.section	.nv.constant0._Z7matMultiiifPfS_fS_,"a",@progbits
	.sectionflags	@""
	.align	4
.nv.constant0._Z7matMultiiifPfS_fS_:
	.zero		944


//--------------------- SYMBOLS --------------------------

	.type		.nv.reservedSmem.offset0,@object
	.size		.nv.reservedSmem.offset0,0x4
